//
// Generated by NVIDIA NVVM Compiler
//
// Compiler Build ID: CL-36424714
// Cuda compilation tools, release 13.0, V13.0.88
// Based on NVVM 20.0.0
//

.version 9.0
.target sm_100
.address_size 64

	// .globl	test_kernel

.visible .entry test_kernel(
	.param .u64 .ptr .align 1 test_kernel_param_0
)
{


	ret;

}


// ===== COMPILED SASS (sm_100) =====

	.target	sm_100

	.elftype	@"ET_EXEC"


//--------------------- .note.nv.tkinfo           --------------------------
	.section	.note.nv.tkinfo,"",@"SHT_NOTE"
	.sectionflags	@"SHF_NOTE_NV_TKINFO"
	.tkinfo
        /*0018*/ 	.word	0x00000002
        /*0030*/ 	.string	""
        /*0030*/ 	.string	"ptxas"
        /*0030*/ 	.string	"Cuda compilation tools, release 13.0, V13.0.88"
        /*0030*/ 	.string	"Build cuda_13.0.r13.0/compiler.36424714_0"
        /*0030*/ 	.string	"-arch sm_100 -m 64 "



//--------------------- .note.nv.cuinfo           --------------------------
	.section	.note.nv.cuinfo,"",@"SHT_NOTE"
	.sectionflags	@"SHF_NOTE_NV_CUINFO"
        /*0018*/ 	.short	0x0002
        /*001a*/ 	.short	0x0064
        /*001c*/ 	.short	0x0082
	.zero		2


//--------------------- .nv.info                  --------------------------
	.section	.nv.info,"",@"SHT_CUDA_INFO"
	.align	4


	//----- nvinfo : EIATTR_REGCOUNT
	.align		4
        /*0000*/ 	.byte	0x04, 0x2f
        /*0002*/ 	.short	(.L_1 - .L_0)
	.align		4
.L_0:
        /*0004*/ 	.word	index@(test_kernel)
        /*0008*/ 	.word	0x00000004


	//----- nvinfo : EIATTR_FRAME_SIZE
	.align		4
.L_1:
        /*000c*/ 	.byte	0x04, 0x11
        /*000e*/ 	.short	(.L_3 - .L_2)
	.align		4
.L_2:
        /*0010*/ 	.word	index@(test_kernel)
        /*0014*/ 	.word	0x00000000


	//----- nvinfo : EIATTR_MIN_STACK_SIZE
	.align		4
.L_3:
        /*0018*/ 	.byte	0x04, 0x12
        /*001a*/ 	.short	(.L_5 - .L_4)
	.align		4
.L_4:
        /*001c*/ 	.word	index@(test_kernel)
        /*0020*/ 	.word	0x00000000
.L_5:


//--------------------- .nv.compat                --------------------------
	.section	.nv.compat,"",@"SHT_CUDA_COMPAT_INFO"
	.align	4
        /*0000*/ 	.byte	0x02, 0x09, 0x00, 0x00, 0x02, 0x02, 0x01, 0x00, 0x02, 0x05, 0x05, 0x00, 0x03, 0x07, 0x01, 0x01
        /*0010*/ 	.byte	0x02, 0x03, 0x00, 0x00, 0x02, 0x06, 0x01, 0x00, 0x04, 0x0b, 0x08, 0x00, 0x09, 0x00, 0x00, 0x00
        /*0020*/ 	.byte	0x00, 0x00, 0x00, 0x00


//--------------------- .nv.info.test_kernel      --------------------------
	.section	.nv.info.test_kernel,"",@"SHT_CUDA_INFO"
	.sectionflags	@""
	.align	4


	//----- nvinfo : EIATTR_CUDA_API_VERSION
	.align		4
        /*0000*/ 	.byte	0x04, 0x37
        /*0002*/ 	.short	(.L_7 - .L_6)
.L_6:
        /*0004*/ 	.word	0x00000082


	//----- nvinfo : EIATTR_KPARAM_INFO
	.align		4
.L_7:
        /*0008*/ 	.byte	0x04, 0x17
        /*000a*/ 	.short	(.L_9 - .L_8)
.L_8:
        /*000c*/ 	.word	0x00000000
        /*0010*/ 	.short	0x0000
        /*0012*/ 	.short	0x0000
        /*0014*/ 	.byte	0x00, 0xf5, 0x21, 0x00


	//----- nvinfo : EIATTR_SPARSE_MMA_MASK
	.align		4
.L_9:
        /*0018*/ 	.byte	0x03, 0x50
        /*001a*/ 	.short	0x0000


	//----- nvinfo : EIATTR_MAXREG_COUNT
	.align		4
        /*001c*/ 	.byte	0x03, 0x1b
        /*001e*/ 	.short	0x00ff


	//----- nvinfo : EIATTR_MERCURY_ISA_VERSION
	.align		4
        /*0020*/ 	.byte	0x03, 0x5f
        /*0022*/ 	.short	0x0101


	//----- nvinfo : EIATTR_VRC_CTA_INIT_COUNT
	.align		4
        /*0024*/ 	.byte	0x02, 0x4a
	.zero		1
	.zero		1


	//----- nvinfo : EIATTR_EXIT_INSTR_OFFSETS
	.align		4
        /*0028*/ 	.byte	0x04, 0x1c
        /*002a*/ 	.short	(.L_11 - .L_10)


	//   ....[0]....
.L_10:
        /*002c*/ 	.word	0x00000010


	//----- nvinfo : EIATTR_CBANK_PARAM_SIZE
	.align		4
.L_11:
        /*0030*/ 	.byte	0x03, 0x19
        /*0032*/ 	.short	0x0008


	//----- nvinfo : EIATTR_PARAM_CBANK
	.align		4
        /*0034*/ 	.byte	0x04, 0x0a
        /*0036*/ 	.short	(.L_13 - .L_12)
	.align		4
.L_12:
        /*0038*/ 	.word	index@(.nv.constant0.test_kernel)
        /*003c*/ 	.short	0x0380
        /*003e*/ 	.short	0x0008


	//----- nvinfo : EIATTR_SW_WAR
	.align		4
.L_13:
        /*0040*/ 	.byte	0x04, 0x36
        /*0042*/ 	.short	(.L_15 - .L_14)
.L_14:
        /*0044*/ 	.word	0x00000008
.L_15:


//--------------------- .nv.callgraph             --------------------------
	.section	.nv.callgraph,"",@"SHT_CUDA_CALLGRAPH"
	.align	4
	.sectionentsize	8
	.align		4
        /*0000*/ 	.word	0x00000000
	.align		4
        /*0004*/ 	.word	0xffffffff
	.align		4
        /*0008*/ 	.word	0x00000000
	.align		4
        /*000c*/ 	.word	0xfffffffe
	.align		4
        /*0010*/ 	.word	0x00000000
	.align		4
        /*0014*/ 	.word	0xfffffffd
	.align		4
        /*0018*/ 	.word	0x00000000
	.align		4
        /*001c*/ 	.word	0xfffffffc


//--------------------- .text.test_kernel         --------------------------
	.section	.text.test_kernel,"ax",@progbits
	.align	128
        .global         test_kernel
        .type           test_kernel,@function
        .size           test_kernel,(.L_x_1 - test_kernel)
        .other          test_kernel,@"STO_CUDA_ENTRY STV_DEFAULT"
test_kernel:
.text.test_kernel:
[----:B------:R-:W-:Y:S01]  /*0000*/  LDC R1, c[0x0][0x37c] ;  /* 0x0000df00ff017b82 */ /* 0x000fe20000000800 */
[----:B------:R-:W-:Y:S05]  /*0010*/  EXIT ;  /* 0x000000000000794d */ /* 0x000fea0003800000 */
.L_x_0:
[----:B------:R-:W-:-:S00]  /*0020*/  BRA `(.L_x_0) ;  /* 0xfffffffc00fc7947 */ /* 0x000fc0000383ffff */
[----:B------:R-:W-:-:S00]  /*0030*/  NOP ;  /* 0x0000000000007918 */ /* 0x000fc00000000000 */
        /* <DEDUP_REMOVED lines=12> */
.L_x_1:


//--------------------- .nv.shared.reserved.0     --------------------------
	.section	.nv.shared.reserved.0,"aw",@nobits
	.weak		__nv_reservedSMEM_offset_0_alias
	.size		__nv_reservedSMEM_offset_0_alias, 0, 64
	.other		__nv_reservedSMEM_offset_0_alias,@"STO_CUDA_RESERVED_SHARED STV_DEFAULT"
__nv_reservedSMEM_offset_0_alias:
	.zero		0
	.zero		64


//--------------------- .nv.constant0.test_kernel --------------------------
	.section	.nv.constant0.test_kernel,"a",@progbits
	.sectionflags	@""
	.align	4
.nv.constant0.test_kernel:
	.zero		904


//--------------------- SYMBOLS --------------------------

	.type		.nv.reservedSmem.offset0,@object
	.size		.nv.reservedSmem.offset0,0x4
